//
// Generated by NVIDIA NVVM Compiler
//
// Compiler Build ID: CL-36424714
// Cuda compilation tools, release 13.0, V13.0.88
// Based on NVVM 20.0.0
//

.version 9.0
.target sm_100
.address_size 64

	// .globl	_Z6vecAddPfS_S_i

.visible .entry _Z6vecAddPfS_S_i(
	.param .u64 .ptr .align 1 _Z6vecAddPfS_S_i_param_0,
	.param .u64 .ptr .align 1 _Z6vecAddPfS_S_i_param_1,
	.param .u64 .ptr .align 1 _Z6vecAddPfS_S_i_param_2,
	.param .u32 _Z6vecAddPfS_S_i_param_3
)
{
	.reg .pred 	%p<2>;
	.reg .b32 	%r<9>;
	.reg .b32 	%f<5>;
	.reg .b64 	%rd<11>;

	ld.param.u64 	%rd1, [_Z6vecAddPfS_S_i_param_0];
	ld.param.u64 	%rd2, [_Z6vecAddPfS_S_i_param_1];
	ld.param.u64 	%rd3, [_Z6vecAddPfS_S_i_param_2];
	ld.param.u32 	%r2, [_Z6vecAddPfS_S_i_param_3];
	mov.u32 	%r3, %ctaid.x;
	mov.u32 	%r4, %ntid.x;
	mov.u32 	%r5, %ntid.y;
	mov.u32 	%r6, %tid.y;
	mov.u32 	%r7, %tid.x;
	mad.lo.s32 	%r8, %r5, %r3, %r6;
	mad.lo.s32 	%r1, %r8, %r4, %r7;
	setp.ge.s32 	%p1, %r1, %r2;
	@%p1 bra 	$L__BB0_2;
	cvta.to.global.u64 	%rd4, %rd1;
	cvta.to.global.u64 	%rd5, %rd2;
	cvta.to.global.u64 	%rd6, %rd3;
	mul.wide.s32 	%rd7, %r1, 4;
	add.s64 	%rd8, %rd4, %rd7;
	ld.global.f32 	%f1, [%rd8];
	add.s64 	%rd9, %rd5, %rd7;
	ld.global.f32 	%f2, [%rd9];
	mul.f32 	%f3, %f2, %f2;
	fma.rn.f32 	%f4, %f1, %f1, %f3;
	add.s64 	%rd10, %rd6, %rd7;
	st.global.f32 	[%rd10], %f4;
$L__BB0_2:
	ret;

}


// ===== COMPILED SASS (sm_100) =====

	.target	sm_100

	.elftype	@"ET_EXEC"


//--------------------- .note.nv.tkinfo           --------------------------
	.section	.note.nv.tkinfo,"",@"SHT_NOTE"
	.sectionflags	@"SHF_NOTE_NV_TKINFO"
	.tkinfo
        /*0018*/ 	.word	0x00000002
        /*0030*/ 	.string	""
        /*0030*/ 	.string	"ptxas"
        /*0030*/ 	.string	"Cuda compilation tools, release 13.0, V13.0.88"
        /*0030*/ 	.string	"Build cuda_13.0.r13.0/compiler.36424714_0"
        /*0030*/ 	.string	"-arch sm_100 -m 64 "



//--------------------- .note.nv.cuinfo           --------------------------
	.section	.note.nv.cuinfo,"",@"SHT_NOTE"
	.sectionflags	@"SHF_NOTE_NV_CUINFO"
        /*0018*/ 	.short	0x0002
        /*001a*/ 	.short	0x0064
        /*001c*/ 	.short	0x0082
	.zero		2


//--------------------- .nv.info                  --------------------------
	.section	.nv.info,"",@"SHT_CUDA_INFO"
	.align	4


	//----- nvinfo : EIATTR_REGCOUNT
	.align		4
        /*0000*/ 	.byte	0x04, 0x2f
        /*0002*/ 	.short	(.L_1 - .L_0)
	.align		4
.L_0:
        /*0004*/ 	.word	index@(_Z6vecAddPfS_S_i)
        /*0008*/ 	.word	0x0000000e


	//----- nvinfo : EIATTR_FRAME_SIZE
	.align		4
.L_1:
        /*000c*/ 	.byte	0x04, 0x11
        /*000e*/ 	.short	(.L_3 - .L_2)
	.align		4
.L_2:
        /*0010*/ 	.word	index@(_Z6vecAddPfS_S_i)
        /*0014*/ 	.word	0x00000000


	//----- nvinfo : EIATTR_MIN_STACK_SIZE
	.align		4
.L_3:
        /*0018*/ 	.byte	0x04, 0x12
        /*001a*/ 	.short	(.L_5 - .L_4)
	.align		4
.L_4:
        /*001c*/ 	.word	index@(_Z6vecAddPfS_S_i)
        /*0020*/ 	.word	0x00000000
.L_5:


//--------------------- .nv.compat                --------------------------
	.section	.nv.compat,"",@"SHT_CUDA_COMPAT_INFO"
	.align	4
        /*0000*/ 	.byte	0x02, 0x09, 0x00, 0x00, 0x02, 0x02, 0x01, 0x00, 0x02, 0x05, 0x05, 0x00, 0x03, 0x07, 0x01, 0x01
        /*0010*/ 	.byte	0x02, 0x03, 0x00, 0x00, 0x02, 0x06, 0x01, 0x00, 0x04, 0x0b, 0x08, 0x00, 0x09, 0x00, 0x00, 0x00
        /*0020*/ 	.byte	0x00, 0x00, 0x00, 0x00


//--------------------- .nv.info._Z6vecAddPfS_S_i --------------------------
	.section	.nv.info._Z6vecAddPfS_S_i,"",@"SHT_CUDA_INFO"
	.sectionflags	@""
	.align	4


	//----- nvinfo : EIATTR_CUDA_API_VERSION
	.align		4
        /*0000*/ 	.byte	0x04, 0x37
        /*0002*/ 	.short	(.L_7 - .L_6)
.L_6:
        /*0004*/ 	.word	0x00000082


	//----- nvinfo : EIATTR_KPARAM_INFO
	.align		4
.L_7:
        /*0008*/ 	.byte	0x04, 0x17
        /*000a*/ 	.short	(.L_9 - .L_8)
.L_8:
        /*000c*/ 	.word	0x00000000
        /*0010*/ 	.short	0x0003
        /*0012*/ 	.short	0x0018
        /*0014*/ 	.byte	0x00, 0xf0, 0x11, 0x00


	//----- nvinfo : EIATTR_KPARAM_INFO
	.align		4
.L_9:
        /*0018*/ 	.byte	0x04, 0x17
        /*001a*/ 	.short	(.L_11 - .L_10)
.L_10:
        /*001c*/ 	.word	0x00000000
        /*0020*/ 	.short	0x0002
        /*0022*/ 	.short	0x0010
        /*0024*/ 	.byte	0x00, 0xf5, 0x21, 0x00


	//----- nvinfo : EIATTR_KPARAM_INFO
	.align		4
.L_11:
        /*0028*/ 	.byte	0x04, 0x17
        /*002a*/ 	.short	(.L_13 - .L_12)
.L_12:
        /*002c*/ 	.word	0x00000000
        /*0030*/ 	.short	0x0001
        /*0032*/ 	.short	0x0008
        /*0034*/ 	.byte	0x00, 0xf5, 0x21, 0x00


	//----- nvinfo : EIATTR_KPARAM_INFO
	.align		4
.L_13:
        /*0038*/ 	.byte	0x04, 0x17
        /*003a*/ 	.short	(.L_15 - .L_14)
.L_14:
        /*003c*/ 	.word	0x00000000
        /*0040*/ 	.short	0x0000
        /*0042*/ 	.short	0x0000
        /*0044*/ 	.byte	0x00, 0xf5, 0x21, 0x00


	//----- nvinfo : EIATTR_SPARSE_MMA_MASK
	.align		4
.L_15:
        /*0048*/ 	.byte	0x03, 0x50
        /*004a*/ 	.short	0x0000


	//----- nvinfo : EIATTR_MAXREG_COUNT
	.align		4
        /*004c*/ 	.byte	0x03, 0x1b
        /*004e*/ 	.short	0x00ff


	//----- nvinfo : EIATTR_MERCURY_ISA_VERSION
	.align		4
        /*0050*/ 	.byte	0x03, 0x5f
        /*0052*/ 	.short	0x0101


	//----- nvinfo : EIATTR_VRC_CTA_INIT_COUNT
	.align		4
        /*0054*/ 	.byte	0x02, 0x4a
	.zero		1
	.zero		1


	//----- nvinfo : EIATTR_EXIT_INSTR_OFFSETS
	.align		4
        /*0058*/ 	.byte	0x04, 0x1c
        /*005a*/ 	.short	(.L_17 - .L_16)


	//   ....[0]....
.L_16:
        /*005c*/ 	.word	0x000000a0


	//   ....[1]....
        /*0060*/ 	.word	0x00000170


	//----- nvinfo : EIATTR_CBANK_PARAM_SIZE
	.align		4
.L_17:
        /*0064*/ 	.byte	0x03, 0x19
        /*0066*/ 	.short	0x001c


	//----- nvinfo : EIATTR_PARAM_CBANK
	.align		4
        /*0068*/ 	.byte	0x04, 0x0a
        /*006a*/ 	.short	(.L_19 - .L_18)
	.align		4
.L_18:
        /*006c*/ 	.word	index@(.nv.constant0._Z6vecAddPfS_S_i)
        /*0070*/ 	.short	0x0380
        /*0072*/ 	.short	0x001c


	//----- nvinfo : EIATTR_SW_WAR
	.align		4
.L_19:
        /*0074*/ 	.byte	0x04, 0x36
        /*0076*/ 	.short	(.L_21 - .L_20)
.L_20:
        /*0078*/ 	.word	0x00000008
.L_21:


//--------------------- .nv.callgraph             --------------------------
	.section	.nv.callgraph,"",@"SHT_CUDA_CALLGRAPH"
	.align	4
	.sectionentsize	8
	.align		4
        /*0000*/ 	.word	0x00000000
	.align		4
        /*0004*/ 	.word	0xffffffff
	.align		4
        /*0008*/ 	.word	0x00000000
	.align		4
        /*000c*/ 	.word	0xfffffffe
	.align		4
        /*0010*/ 	.word	0x00000000
	.align		4
        /*0014*/ 	.word	0xfffffffd
	.align		4
        /*0018*/ 	.word	0x00000000
	.align		4
        /*001c*/ 	.word	0xfffffffc


//--------------------- .text._Z6vecAddPfS_S_i    --------------------------
	.section	.text._Z6vecAddPfS_S_i,"ax",@progbits
	.align	128
        .global         _Z6vecAddPfS_S_i
        .type           _Z6vecAddPfS_S_i,@function
        .size           _Z6vecAddPfS_S_i,(.L_x_1 - _Z6vecAddPfS_S_i)
        .other          _Z6vecAddPfS_S_i,@"STO_CUDA_ENTRY STV_DEFAULT"
_Z6vecAddPfS_S_i:
.text._Z6vecAddPfS_S_i:
[----:B------:R-:W-:Y:S01]  /*0000*/  LDC R1, c[0x0][0x37c] ;  /* 0x0000df00ff017b82 */ /* 0x000fe20000000800 */
[----:B------:R-:W0:Y:S01]  /*0010*/  S2R R3, SR_TID.Y ;  /* 0x0000000000037919 */ /* 0x000e220000002200 */
[----:B------:R-:W1:Y:S06]  /*0020*/  LDCU UR5, c[0x0][0x360] ;  /* 0x00006c00ff0577ac */ /* 0x000e6c0008000800 */
[----:B------:R-:W0:Y:S01]  /*0030*/  S2UR UR4, SR_CTAID.X ;  /* 0x00000000000479c3 */ /* 0x000e220000002500 */
[----:B------:R-:W1:Y:S01]  /*0040*/  S2R R9, SR_TID.X ;  /* 0x0000000000097919 */ /* 0x000e620000002100 */
[----:B------:R-:W2:Y:S06]  /*0050*/  LDCU UR6, c[0x0][0x398] ;  /* 0x00007300ff0677ac */ /* 0x000eac0008000800 */
[----:B------:R-:W0:Y:S02]  /*0060*/  LDC R0, c[0x0][0x364] ;  /* 0x0000d900ff007b82 */ /* 0x000e240000000800 */
[----:B0-----:R-:W-:-:S04]  /*0070*/  IMAD R0, R0, UR4, R3 ;  /* 0x0000000400007c24 */ /* 0x001fc8000f8e0203 */
[----:B-1----:R-:W-:-:S05]  /*0080*/  IMAD R9, R0, UR5, R9 ;  /* 0x0000000500097c24 */ /* 0x002fca000f8e0209 */
[----:B--2---:R-:W-:-:S13]  /*0090*/  ISETP.GE.AND P0, PT, R9, UR6, PT ;  /* 0x0000000609007c0c */ /* 0x004fda000bf06270 */
[----:B------:R-:W-:Y:S05]  /*00a0*/  @P0 EXIT ;  /* 0x000000000000094d */ /* 0x000fea0003800000 */
[----:B------:R-:W0:Y:S01]  /*00b0*/  LDC.64 R4, c[0x0][0x388] ;  /* 0x0000e200ff047b82 */ /* 0x000e220000000a00 */
[----:B------:R-:W1:Y:S07]  /*00c0*/  LDCU.64 UR4, c[0x0][0x358] ;  /* 0x00006b00ff0477ac */ /* 0x000e6e0008000a00 */
[----:B------:R-:W2:Y:S08]  /*00d0*/  LDC.64 R2, c[0x0][0x380] ;  /* 0x0000e000ff027b82 */ /* 0x000eb00000000a00 */
[----:B------:R-:W3:Y:S01]  /*00e0*/  LDC.64 R6, c[0x0][0x390] ;  /* 0x0000e400ff067b82 */ /* 0x000ee20000000a00 */
[----:B0-----:R-:W-:-:S06]  /*00f0*/  IMAD.WIDE R4, R9, 0x4, R4 ;  /* 0x0000000409047825 */ /* 0x001fcc00078e0204 */
[----:B-1----:R-:W4:Y:S01]  /*0100*/  LDG.E R4, desc[UR4][R4.64] ;  /* 0x0000000404047981 */ /* 0x002f22000c1e1900 */
[----:B--2---:R-:W-:-:S06]  /*0110*/  IMAD.WIDE R2, R9, 0x4, R2 ;  /* 0x0000000409027825 */ /* 0x004fcc00078e0202 */
[----:B------:R-:W2:Y:S01]  /*0120*/  LDG.E R2, desc[UR4][R2.64] ;  /* 0x0000000402027981 */ /* 0x000ea2000c1e1900 */
[----:B---3--:R-:W-:-:S04]  /*0130*/  IMAD.WIDE R6, R9, 0x4, R6 ;  /* 0x0000000409067825 */ /* 0x008fc800078e0206 */
[----:B----4-:R-:W-:-:S04]  /*0140*/  FMUL R11, R4, R4 ;  /* 0x00000004040b7220 */ /* 0x010fc80000400000 */
[----:B--2---:R-:W-:-:S05]  /*0150*/  FFMA R11, R2, R2, R11 ;  /* 0x00000002020b7223 */ /* 0x004fca000000000b */
[----:B------:R-:W-:Y:S01]  /*0160*/  STG.E desc[UR4][R6.64], R11 ;  /* 0x0000000b06007986 */ /* 0x000fe2000c101904 */
[----:B------:R-:W-:Y:S05]  /*0170*/  EXIT ;  /* 0x000000000000794d */ /* 0x000fea0003800000 */
.L_x_0:
[----:B------:R-:W-:-:S00]  /*0180*/  BRA `(.L_x_0) ;  /* 0xfffffffc00fc7947 */ /* 0x000fc0000383ffff */
[----:B------:R-:W-:-:S00]  /*0190*/  NOP ;  /* 0x0000000000007918 */ /* 0x000fc00000000000 */
        /* <DEDUP_REMOVED lines=14> */
.L_x_1:


//--------------------- .nv.shared.reserved.0     --------------------------
	.section	.nv.shared.reserved.0,"aw",@nobits
	.weak		__nv_reservedSMEM_offset_0_alias
	.size		__nv_reservedSMEM_offset_0_alias, 0, 64
	.other		__nv_reservedSMEM_offset_0_alias,@"STO_CUDA_RESERVED_SHARED STV_DEFAULT"
__nv_reservedSMEM_offset_0_alias:
	.zero		0
	.zero		64


//--------------------- .nv.constant0._Z6vecAddPfS_S_i --------------------------
	.section	.nv.constant0._Z6vecAddPfS_S_i,"a",@progbits
	.sectionflags	@""
	.align	4
.nv.constant0._Z6vecAddPfS_S_i:
	.zero		924


//--------------------- SYMBOLS --------------------------

	.type		.nv.reservedSmem.offset0,@object
	.size		.nv.reservedSmem.offset0,0x4
